//
// Generated by NVIDIA NVVM Compiler
//
// Compiler Build ID: CL-36424714
// Cuda compilation tools, release 13.0, V13.0.88
// Based on NVVM 20.0.0
//

.version 9.0
.target sm_100
.address_size 64

	// .globl	_Z4prodPiS_S_
// _ZZ4prodPiS_S_E3tmp has been demoted

.visible .entry _Z4prodPiS_S_(
	.param .u64 .ptr .align 1 _Z4prodPiS_S__param_0,
	.param .u64 .ptr .align 1 _Z4prodPiS_S__param_1,
	.param .u64 .ptr .align 1 _Z4prodPiS_S__param_2
)
{
	.reg .pred 	%p<2>;
	.reg .b32 	%r<43>;
	.reg .b64 	%rd<13>;
	// demoted variable
	.shared .align 4 .b8 _ZZ4prodPiS_S_E3tmp[64];
	ld.param.u64 	%rd2, [_Z4prodPiS_S__param_0];
	ld.param.u64 	%rd3, [_Z4prodPiS_S__param_1];
	ld.param.u64 	%rd1, [_Z4prodPiS_S__param_2];
	cvta.to.global.u64 	%rd4, %rd3;
	cvta.to.global.u64 	%rd5, %rd2;
	mov.u32 	%r1, %ctaid.y;
	mov.u32 	%r2, %tid.x;
	shl.b32 	%r3, %r1, 4;
	add.s32 	%r4, %r3, %r2;
	mul.wide.u32 	%rd6, %r4, 4;
	add.s64 	%rd7, %rd5, %rd6;
	ld.global.u32 	%r5, [%rd7];
	mul.wide.u32 	%rd8, %r2, 4;
	add.s64 	%rd9, %rd4, %rd8;
	ld.global.u32 	%r6, [%rd9];
	mul.lo.s32 	%r7, %r6, %r5;
	shl.b32 	%r8, %r2, 2;
	mov.u32 	%r9, _ZZ4prodPiS_S_E3tmp;
	add.s32 	%r10, %r9, %r8;
	st.shared.u32 	[%r10], %r7;
	bar.sync 	0;
	setp.ne.s32 	%p1, %r2, 0;
	@%p1 bra 	$L__BB0_2;
	cvta.to.global.u64 	%rd10, %rd1;
	ld.shared.u32 	%r11, [_ZZ4prodPiS_S_E3tmp];
	ld.shared.u32 	%r12, [_ZZ4prodPiS_S_E3tmp+4];
	add.s32 	%r13, %r12, %r11;
	ld.shared.u32 	%r14, [_ZZ4prodPiS_S_E3tmp+8];
	add.s32 	%r15, %r14, %r13;
	ld.shared.u32 	%r16, [_ZZ4prodPiS_S_E3tmp+12];
	add.s32 	%r17, %r16, %r15;
	ld.shared.u32 	%r18, [_ZZ4prodPiS_S_E3tmp+16];
	add.s32 	%r19, %r18, %r17;
	ld.shared.u32 	%r20, [_ZZ4prodPiS_S_E3tmp+20];
	add.s32 	%r21, %r20, %r19;
	ld.shared.u32 	%r22, [_ZZ4prodPiS_S_E3tmp+24];
	add.s32 	%r23, %r22, %r21;
	ld.shared.u32 	%r24, [_ZZ4prodPiS_S_E3tmp+28];
	add.s32 	%r25, %r24, %r23;
	ld.shared.u32 	%r26, [_ZZ4prodPiS_S_E3tmp+32];
	add.s32 	%r27, %r26, %r25;
	ld.shared.u32 	%r28, [_ZZ4prodPiS_S_E3tmp+36];
	add.s32 	%r29, %r28, %r27;
	ld.shared.u32 	%r30, [_ZZ4prodPiS_S_E3tmp+40];
	add.s32 	%r31, %r30, %r29;
	ld.shared.u32 	%r32, [_ZZ4prodPiS_S_E3tmp+44];
	add.s32 	%r33, %r32, %r31;
	ld.shared.u32 	%r34, [_ZZ4prodPiS_S_E3tmp+48];
	add.s32 	%r35, %r34, %r33;
	ld.shared.u32 	%r36, [_ZZ4prodPiS_S_E3tmp+52];
	add.s32 	%r37, %r36, %r35;
	ld.shared.u32 	%r38, [_ZZ4prodPiS_S_E3tmp+56];
	add.s32 	%r39, %r38, %r37;
	ld.shared.u32 	%r40, [_ZZ4prodPiS_S_E3tmp+60];
	add.s32 	%r41, %r40, %r39;
	mul.wide.u32 	%rd11, %r1, 4;
	add.s64 	%rd12, %rd10, %rd11;
	atom.global.add.u32 	%r42, [%rd12], %r41;
$L__BB0_2:
	ret;

}


// ===== COMPILED SASS (sm_100) =====

	.target	sm_100

	.elftype	@"ET_EXEC"


//--------------------- .note.nv.tkinfo           --------------------------
	.section	.note.nv.tkinfo,"",@"SHT_NOTE"
	.sectionflags	@"SHF_NOTE_NV_TKINFO"
	.tkinfo
        /*0018*/ 	.word	0x00000002
        /*0030*/ 	.string	""
        /*0030*/ 	.string	"ptxas"
        /*0030*/ 	.string	"Cuda compilation tools, release 13.0, V13.0.88"
        /*0030*/ 	.string	"Build cuda_13.0.r13.0/compiler.36424714_0"
        /*0030*/ 	.string	"-arch sm_100 -m 64 "



//--------------------- .note.nv.cuinfo           --------------------------
	.section	.note.nv.cuinfo,"",@"SHT_NOTE"
	.sectionflags	@"SHF_NOTE_NV_CUINFO"
        /*0018*/ 	.short	0x0002
        /*001a*/ 	.short	0x0064
        /*001c*/ 	.short	0x0082
	.zero		2


//--------------------- .nv.info                  --------------------------
	.section	.nv.info,"",@"SHT_CUDA_INFO"
	.align	4


	//----- nvinfo : EIATTR_REGCOUNT
	.align		4
        /*0000*/ 	.byte	0x04, 0x2f
        /*0002*/ 	.short	(.L_1 - .L_0)
	.align		4
.L_0:
        /*0004*/ 	.word	index@(_Z4prodPiS_S_)
        /*0008*/ 	.word	0x00000016


	//----- nvinfo : EIATTR_FRAME_SIZE
	.align		4
.L_1:
        /*000c*/ 	.byte	0x04, 0x11
        /*000e*/ 	.short	(.L_3 - .L_2)
	.align		4
.L_2:
        /*0010*/ 	.word	index@(_Z4prodPiS_S_)
        /*0014*/ 	.word	0x00000000


	//----- nvinfo : EIATTR_MIN_STACK_SIZE
	.align		4
.L_3:
        /*0018*/ 	.byte	0x04, 0x12
        /*001a*/ 	.short	(.L_5 - .L_4)
	.align		4
.L_4:
        /*001c*/ 	.word	index@(_Z4prodPiS_S_)
        /*0020*/ 	.word	0x00000000
.L_5:


//--------------------- .nv.compat                --------------------------
	.section	.nv.compat,"",@"SHT_CUDA_COMPAT_INFO"
	.align	4
        /*0000*/ 	.byte	0x02, 0x09, 0x00, 0x00, 0x02, 0x02, 0x01, 0x00, 0x02, 0x05, 0x05, 0x00, 0x03, 0x07, 0x01, 0x01
        /*0010*/ 	.byte	0x02, 0x03, 0x00, 0x00, 0x02, 0x06, 0x01, 0x00, 0x04, 0x0b, 0x08, 0x00, 0x09, 0x00, 0x00, 0x00
        /*0020*/ 	.byte	0x00, 0x00, 0x00, 0x00


//--------------------- .nv.info._Z4prodPiS_S_    --------------------------
	.section	.nv.info._Z4prodPiS_S_,"",@"SHT_CUDA_INFO"
	.sectionflags	@""
	.align	4


	//----- nvinfo : EIATTR_CUDA_API_VERSION
	.align		4
        /*0000*/ 	.byte	0x04, 0x37
        /*0002*/ 	.short	(.L_7 - .L_6)
.L_6:
        /*0004*/ 	.word	0x00000082


	//----- nvinfo : EIATTR_KPARAM_INFO
	.align		4
.L_7:
        /*0008*/ 	.byte	0x04, 0x17
        /*000a*/ 	.short	(.L_9 - .L_8)
.L_8:
        /*000c*/ 	.word	0x00000000
        /*0010*/ 	.short	0x0002
        /*0012*/ 	.short	0x0010
        /*0014*/ 	.byte	0x00, 0xf5, 0x21, 0x00


	//----- nvinfo : EIATTR_KPARAM_INFO
	.align		4
.L_9:
        /*0018*/ 	.byte	0x04, 0x17
        /*001a*/ 	.short	(.L_11 - .L_10)
.L_10:
        /*001c*/ 	.word	0x00000000
        /*0020*/ 	.short	0x0001
        /*0022*/ 	.short	0x0008
        /*0024*/ 	.byte	0x00, 0xf5, 0x21, 0x00


	//----- nvinfo : EIATTR_KPARAM_INFO
	.align		4
.L_11:
        /*0028*/ 	.byte	0x04, 0x17
        /*002a*/ 	.short	(.L_13 - .L_12)
.L_12:
        /*002c*/ 	.word	0x00000000
        /*0030*/ 	.short	0x0000
        /*0032*/ 	.short	0x0000
        /*0034*/ 	.byte	0x00, 0xf5, 0x21, 0x00


	//----- nvinfo : EIATTR_SPARSE_MMA_MASK
	.align		4
.L_13:
        /*0038*/ 	.byte	0x03, 0x50
        /*003a*/ 	.short	0x0000


	//----- nvinfo : EIATTR_MAXREG_COUNT
	.align		4
        /*003c*/ 	.byte	0x03, 0x1b
        /*003e*/ 	.short	0x00ff


	//----- nvinfo : EIATTR_NUM_BARRIERS
	.align		4
        /*0040*/ 	.byte	0x02, 0x4c
        /*0042*/ 	.byte	0x01
	.zero		1


	//----- nvinfo : EIATTR_MERCURY_ISA_VERSION
	.align		4
        /*0044*/ 	.byte	0x03, 0x5f
        /*0046*/ 	.short	0x0101


	//----- nvinfo : EIATTR_VRC_CTA_INIT_COUNT
	.align		4
        /*0048*/ 	.byte	0x02, 0x4a
	.zero		1
	.zero		1


	//----- nvinfo : EIATTR_EXIT_INSTR_OFFSETS
	.align		4
        /*004c*/ 	.byte	0x04, 0x1c
        /*004e*/ 	.short	(.L_15 - .L_14)


	//   ....[0]....
.L_14:
        /*0050*/ 	.word	0x00000130


	//   ....[1]....
        /*0054*/ 	.word	0x00000230


	//----- nvinfo : EIATTR_CBANK_PARAM_SIZE
	.align		4
.L_15:
        /*0058*/ 	.byte	0x03, 0x19
        /*005a*/ 	.short	0x0018


	//----- nvinfo : EIATTR_PARAM_CBANK
	.align		4
        /*005c*/ 	.byte	0x04, 0x0a
        /*005e*/ 	.short	(.L_17 - .L_16)
	.align		4
.L_16:
        /*0060*/ 	.word	index@(.nv.constant0._Z4prodPiS_S_)
        /*0064*/ 	.short	0x0380
        /*0066*/ 	.short	0x0018


	//----- nvinfo : EIATTR_SW_WAR
	.align		4
.L_17:
        /*0068*/ 	.byte	0x04, 0x36
        /*006a*/ 	.short	(.L_19 - .L_18)
.L_18:
        /*006c*/ 	.word	0x00000008
.L_19:


//--------------------- .nv.callgraph             --------------------------
	.section	.nv.callgraph,"",@"SHT_CUDA_CALLGRAPH"
	.align	4
	.sectionentsize	8
	.align		4
        /*0000*/ 	.word	0x00000000
	.align		4
        /*0004*/ 	.word	0xffffffff
	.align		4
        /*0008*/ 	.word	0x00000000
	.align		4
        /*000c*/ 	.word	0xfffffffe
	.align		4
        /*0010*/ 	.word	0x00000000
	.align		4
        /*0014*/ 	.word	0xfffffffd
	.align		4
        /*0018*/ 	.word	0x00000000
	.align		4
        /*001c*/ 	.word	0xfffffffc


//--------------------- .text._Z4prodPiS_S_       --------------------------
	.section	.text._Z4prodPiS_S_,"ax",@progbits
	.align	128
        .global         _Z4prodPiS_S_
        .type           _Z4prodPiS_S_,@function
        .size           _Z4prodPiS_S_,(.L_x_1 - _Z4prodPiS_S_)
        .other          _Z4prodPiS_S_,@"STO_CUDA_ENTRY STV_DEFAULT"
_Z4prodPiS_S_:
.text._Z4prodPiS_S_:
[----:B------:R-:W-:Y:S01]  /*0000*/  LDC R1, c[0x0][0x37c] ;  /* 0x0000df00ff017b82 */ /* 0x000fe20000000800 */
[----:B------:R-:W0:Y:S07]  /*0010*/  S2R R0, SR_CTAID.Y ;  /* 0x0000000000007919 */ /* 0x000e2e0000002600 */
[----:B------:R-:W1:Y:S01]  /*0020*/  LDC.64 R4, c[0x0][0x388] ;  /* 0x0000e200ff047b82 */ /* 0x000e620000000a00 */
[----:B------:R-:W2:Y:S01]  /*0030*/  LDCU.64 UR6, c[0x0][0x358] ;  /* 0x00006b00ff0677ac */ /* 0x000ea20008000a00 */
[----:B------:R-:W0:Y:S06]  /*0040*/  S2R R9, SR_TID.X ;  /* 0x0000000000097919 */ /* 0x000e2c0000002100 */
[----:B------:R-:W3:Y:S01]  /*0050*/  LDC.64 R2, c[0x0][0x380] ;  /* 0x0000e000ff027b82 */ /* 0x000ee20000000a00 */
[----:B0-----:R-:W-:-:S02]  /*0060*/  IMAD R7, R0, 0x10, R9 ;  /* 0x0000001000077824 */ /* 0x001fc400078e0209 */
[----:B-1----:R-:W-:-:S04]  /*0070*/  IMAD.WIDE.U32 R4, R9, 0x4, R4 ;  /* 0x0000000409047825 */ /* 0x002fc800078e0004 */
[----:B---3--:R-:W-:Y:S02]  /*0080*/  IMAD.WIDE.U32 R2, R7, 0x4, R2 ;  /* 0x0000000407027825 */ /* 0x008fe400078e0002 */
[----:B--2---:R-:W2:Y:S04]  /*0090*/  LDG.E R5, desc[UR6][R4.64] ;  /* 0x0000000604057981 */ /* 0x004ea8000c1e1900 */
[----:B------:R-:W2:Y:S01]  /*00a0*/  LDG.E R2, desc[UR6][R2.64] ;  /* 0x0000000602027981 */ /* 0x000ea2000c1e1900 */
[----:B------:R-:W0:Y:S01]  /*00b0*/  S2UR UR5, SR_CgaCtaId ;  /* 0x00000000000579c3 */ /* 0x000e220000008800 */
[----:B------:R-:W-:Y:S01]  /*00c0*/  UMOV UR4, 0x400 ;  /* 0x0000040000047882 */ /* 0x000fe20000000000 */
[----:B------:R-:W-:Y:S01]  /*00d0*/  ISETP.NE.AND P0, PT, R9, RZ, PT ;  /* 0x000000ff0900720c */ /* 0x000fe20003f05270 */
[----:B0-----:R-:W-:-:S06]  /*00e0*/  ULEA UR4, UR5, UR4, 0x18 ;  /* 0x0000000405047291 */ /* 0x001fcc000f8ec0ff */
[----:B------:R-:W-:Y:S01]  /*00f0*/  LEA R7, R9, UR4, 0x2 ;  /* 0x0000000409077c11 */ /* 0x000fe2000f8e10ff */
[----:B--2---:R-:W-:-:S05]  /*0100*/  IMAD R6, R2, R5, RZ ;  /* 0x0000000502067224 */ /* 0x004fca00078e02ff */
[----:B------:R0:W-:Y:S01]  /*0110*/  STS [R7], R6 ;  /* 0x0000000607007388 */ /* 0x0001e20000000800 */
[----:B------:R-:W-:Y:S06]  /*0120*/  BAR.SYNC.DEFER_BLOCKING 0x0 ;  /* 0x0000000000007b1d */ /* 0x000fec0000010000 */
[----:B------:R-:W-:Y:S05]  /*0130*/  @P0 EXIT ;  /* 0x000000000000094d */ /* 0x000fea0003800000 */
[----:B------:R-:W1:Y:S01]  /*0140*/  LDS.128 R16, [UR4] ;  /* 0x00000004ff107984 */ /* 0x000e620008000c00 */
[----:B------:R-:W2:Y:S03]  /*0150*/  LDC.64 R2, c[0x0][0x390] ;  /* 0x0000e400ff027b82 */ /* 0x000ea60000000a00 */
[----:B------:R-:W3:Y:S04]  /*0160*/  LDS.128 R12, [UR4+0x10] ;  /* 0x00001004ff0c7984 */ /* 0x000ee80008000c00 */
[----:B------:R-:W4:Y:S04]  /*0170*/  LDS.128 R8, [UR4+0x20] ;  /* 0x00002004ff087984 */ /* 0x000f280008000c00 */
[----:B0-----:R-:W0:Y:S01]  /*0180*/  LDS.128 R4, [UR4+0x30] ;  /* 0x00003004ff047984 */ /* 0x001e220008000c00 */
[----:B--2---:R-:W-:Y:S01]  /*0190*/  IMAD.WIDE.U32 R2, R0, 0x4, R2 ;  /* 0x0000000400027825 */ /* 0x004fe200078e0002 */
[----:B-1----:R-:W-:-:S04]  /*01a0*/  IADD3 R16, PT, PT, R18, R17, R16 ;  /* 0x0000001112107210 */ /* 0x002fc80007ffe010 */
[----:B---3--:R-:W-:-:S04]  /*01b0*/  IADD3 R12, PT, PT, R12, R19, R16 ;  /* 0x000000130c0c7210 */ /* 0x008fc80007ffe010 */
[----:B------:R-:W-:-:S04]  /*01c0*/  IADD3 R12, PT, PT, R14, R13, R12 ;  /* 0x0000000d0e0c7210 */ /* 0x000fc80007ffe00c */
[----:B----4-:R-:W-:-:S04]  /*01d0*/  IADD3 R8, PT, PT, R8, R15, R12 ;  /* 0x0000000f08087210 */ /* 0x010fc80007ffe00c */
[----:B------:R-:W-:-:S04]  /*01e0*/  IADD3 R8, PT, PT, R10, R9, R8 ;  /* 0x000000090a087210 */ /* 0x000fc80007ffe008 */
[----:B0-----:R-:W-:-:S04]  /*01f0*/  IADD3 R4, PT, PT, R4, R11, R8 ;  /* 0x0000000b04047210 */ /* 0x001fc80007ffe008 */
[----:B------:R-:W-:-:S05]  /*0200*/  IADD3 R4, PT, PT, R6, R5, R4 ;  /* 0x0000000506047210 */ /* 0x000fca0007ffe004 */
[----:B------:R-:W-:-:S05]  /*0210*/  IMAD.IADD R7, R4, 0x1, R7 ;  /* 0x0000000104077824 */ /* 0x000fca00078e0207 */
[----:B------:R-:W-:Y:S01]  /*0220*/  REDG.E.ADD.STRONG.GPU desc[UR6][R2.64], R7 ;  /* 0x000000070200798e */ /* 0x000fe2000c12e106 */
[----:B------:R-:W-:Y:S05]  /*0230*/  EXIT ;  /* 0x000000000000794d */ /* 0x000fea0003800000 */
.L_x_0:
[----:B------:R-:W-:-:S00]  /*0240*/  BRA `(.L_x_0) ;  /* 0xfffffffc00fc7947 */ /* 0x000fc0000383ffff */
[----:B------:R-:W-:-:S00]  /*0250*/  NOP ;  /* 0x0000000000007918 */ /* 0x000fc00000000000 */
        /* <DEDUP_REMOVED lines=10> */
.L_x_1:


//--------------------- .nv.shared._Z4prodPiS_S_  --------------------------
	.section	.nv.shared._Z4prodPiS_S_,"aw",@nobits
	.sectionflags	@""
	.align	4
.nv.shared._Z4prodPiS_S_:
	.zero		1088


//--------------------- .nv.shared.reserved.0     --------------------------
	.section	.nv.shared.reserved.0,"aw",@nobits
	.weak		__nv_reservedSMEM_offset_0_alias
	.size		__nv_reservedSMEM_offset_0_alias, 0, 64
	.other		__nv_reservedSMEM_offset_0_alias,@"STO_CUDA_RESERVED_SHARED STV_DEFAULT"
__nv_reservedSMEM_offset_0_alias:
	.zero		0
	.zero		64


//--------------------- .nv.constant0._Z4prodPiS_S_ --------------------------
	.section	.nv.constant0._Z4prodPiS_S_,"a",@progbits
	.sectionflags	@""
	.align	4
.nv.constant0._Z4prodPiS_S_:
	.zero		920


//--------------------- SYMBOLS --------------------------

	.type		.nv.reservedSmem.offset0,@object
	.size		.nv.reservedSmem.offset0,0x4
	.type		.nv.reservedSmem.cap,@object
	.size		.nv.reservedSmem.cap,0x4
